//
// Generated by NVIDIA NVVM Compiler
//
// Compiler Build ID: CL-36424714
// Cuda compilation tools, release 13.0, V13.0.88
// Based on NVVM 20.0.0
//

.version 9.0
.target sm_100
.address_size 64

	// .globl	cutPicture

.visible .entry cutPicture(
	.param .u64 .ptr .align 1 cutPicture_param_0,
	.param .u32 cutPicture_param_1,
	.param .u32 cutPicture_param_2,
	.param .u64 .ptr .align 1 cutPicture_param_3,
	.param .u32 cutPicture_param_4,
	.param .u32 cutPicture_param_5,
	.param .u32 cutPicture_param_6,
	.param .u32 cutPicture_param_7
)
{
	.reg .pred 	%p<4>;
	.reg .b16 	%rs<9>;
	.reg .b32 	%r<23>;
	.reg .b64 	%rd<9>;

	ld.param.u64 	%rd1, [cutPicture_param_0];
	ld.param.u32 	%r3, [cutPicture_param_1];
	ld.param.u64 	%rd2, [cutPicture_param_3];
	ld.param.u32 	%r4, [cutPicture_param_4];
	ld.param.u32 	%r5, [cutPicture_param_5];
	ld.param.u32 	%r6, [cutPicture_param_6];
	ld.param.u32 	%r7, [cutPicture_param_7];
	mov.u32 	%r9, %ctaid.x;
	mov.u32 	%r10, %ntid.x;
	mul.lo.s32 	%r11, %r10, %r9;
	shl.b32 	%r12, %r11, 1;
	mov.u32 	%r13, %tid.x;
	shl.b32 	%r14, %r13, 1;
	add.s32 	%r1, %r12, %r14;
	mov.u32 	%r15, %ctaid.y;
	mov.u32 	%r16, %ntid.y;
	mov.u32 	%r17, %tid.y;
	mad.lo.s32 	%r18, %r15, %r16, %r17;
	setp.gt.s32 	%p1, %r1, %r6;
	setp.gt.s32 	%p2, %r18, %r7;
	or.pred  	%p3, %p1, %p2;
	@%p3 bra 	$L__BB0_2;
	cvta.to.global.u64 	%rd3, %rd1;
	cvta.to.global.u64 	%rd4, %rd2;
	add.s32 	%r19, %r5, %r18;
	add.s32 	%r20, %r4, %r1;
	mad.lo.s32 	%r21, %r19, %r3, %r20;
	mul.wide.s32 	%rd5, %r21, 4;
	add.s64 	%rd6, %rd3, %rd5;
	ld.global.u8 	%rs1, [%rd6+2];
	mad.lo.s32 	%r22, %r6, %r18, %r1;
	mul.wide.s32 	%rd7, %r22, 4;
	add.s64 	%rd8, %rd4, %rd7;
	st.global.u8 	[%rd8+2], %rs1;
	ld.global.u8 	%rs2, [%rd6+1];
	st.global.u8 	[%rd8+1], %rs2;
	ld.global.u8 	%rs3, [%rd6];
	st.global.u8 	[%rd8], %rs3;
	ld.global.u8 	%rs4, [%rd6+3];
	st.global.u8 	[%rd8+3], %rs4;
	ld.global.u8 	%rs5, [%rd6+6];
	st.global.u8 	[%rd8+6], %rs5;
	ld.global.u8 	%rs6, [%rd6+5];
	st.global.u8 	[%rd8+5], %rs6;
	ld.global.u8 	%rs7, [%rd6+4];
	st.global.u8 	[%rd8+4], %rs7;
	ld.global.u8 	%rs8, [%rd6+7];
	st.global.u8 	[%rd8+7], %rs8;
$L__BB0_2:
	ret;

}


// ===== COMPILED SASS (sm_100) =====

	.target	sm_100

	.elftype	@"ET_EXEC"


//--------------------- .note.nv.tkinfo           --------------------------
	.section	.note.nv.tkinfo,"",@"SHT_NOTE"
	.sectionflags	@"SHF_NOTE_NV_TKINFO"
	.tkinfo
        /*0018*/ 	.word	0x00000002
        /*0030*/ 	.string	""
        /*0030*/ 	.string	"ptxas"
        /*0030*/ 	.string	"Cuda compilation tools, release 13.0, V13.0.88"
        /*0030*/ 	.string	"Build cuda_13.0.r13.0/compiler.36424714_0"
        /*0030*/ 	.string	"-arch sm_100 -m 64 "



//--------------------- .note.nv.cuinfo           --------------------------
	.section	.note.nv.cuinfo,"",@"SHT_NOTE"
	.sectionflags	@"SHF_NOTE_NV_CUINFO"
        /*0018*/ 	.short	0x0002
        /*001a*/ 	.short	0x0064
        /*001c*/ 	.short	0x0082
	.zero		2


//--------------------- .nv.info                  --------------------------
	.section	.nv.info,"",@"SHT_CUDA_INFO"
	.align	4


	//----- nvinfo : EIATTR_REGCOUNT
	.align		4
        /*0000*/ 	.byte	0x04, 0x2f
        /*0002*/ 	.short	(.L_1 - .L_0)
	.align		4
.L_0:
        /*0004*/ 	.word	index@(cutPicture)
        /*0008*/ 	.word	0x00000014


	//----- nvinfo : EIATTR_FRAME_SIZE
	.align		4
.L_1:
        /*000c*/ 	.byte	0x04, 0x11
        /*000e*/ 	.short	(.L_3 - .L_2)
	.align		4
.L_2:
        /*0010*/ 	.word	index@(cutPicture)
        /*0014*/ 	.word	0x00000000


	//----- nvinfo : EIATTR_MIN_STACK_SIZE
	.align		4
.L_3:
        /*0018*/ 	.byte	0x04, 0x12
        /*001a*/ 	.short	(.L_5 - .L_4)
	.align		4
.L_4:
        /*001c*/ 	.word	index@(cutPicture)
        /*0020*/ 	.word	0x00000000
.L_5:


//--------------------- .nv.compat                --------------------------
	.section	.nv.compat,"",@"SHT_CUDA_COMPAT_INFO"
	.align	4
        /*0000*/ 	.byte	0x02, 0x09, 0x00, 0x00, 0x02, 0x02, 0x01, 0x00, 0x02, 0x05, 0x05, 0x00, 0x03, 0x07, 0x01, 0x01
        /*0010*/ 	.byte	0x02, 0x03, 0x00, 0x00, 0x02, 0x06, 0x01, 0x00, 0x04, 0x0b, 0x08, 0x00, 0x09, 0x00, 0x00, 0x00
        /*0020*/ 	.byte	0x00, 0x00, 0x00, 0x00


//--------------------- .nv.info.cutPicture       --------------------------
	.section	.nv.info.cutPicture,"",@"SHT_CUDA_INFO"
	.sectionflags	@""
	.align	4


	//----- nvinfo : EIATTR_CUDA_API_VERSION
	.align		4
        /*0000*/ 	.byte	0x04, 0x37
        /*0002*/ 	.short	(.L_7 - .L_6)
.L_6:
        /*0004*/ 	.word	0x00000082


	//----- nvinfo : EIATTR_KPARAM_INFO
	.align		4
.L_7:
        /*0008*/ 	.byte	0x04, 0x17
        /*000a*/ 	.short	(.L_9 - .L_8)
.L_8:
        /*000c*/ 	.word	0x00000000
        /*0010*/ 	.short	0x0007
        /*0012*/ 	.short	0x0024
        /*0014*/ 	.byte	0x00, 0xf0, 0x11, 0x00


	//----- nvinfo : EIATTR_KPARAM_INFO
	.align		4
.L_9:
        /*0018*/ 	.byte	0x04, 0x17
        /*001a*/ 	.short	(.L_11 - .L_10)
.L_10:
        /*001c*/ 	.word	0x00000000
        /*0020*/ 	.short	0x0006
        /*0022*/ 	.short	0x0020
        /*0024*/ 	.byte	0x00, 0xf0, 0x11, 0x00


	//----- nvinfo : EIATTR_KPARAM_INFO
	.align		4
.L_11:
        /*0028*/ 	.byte	0x04, 0x17
        /*002a*/ 	.short	(.L_13 - .L_12)
.L_12:
        /*002c*/ 	.word	0x00000000
        /*0030*/ 	.short	0x0005
        /*0032*/ 	.short	0x001c
        /*0034*/ 	.byte	0x00, 0xf0, 0x11, 0x00


	//----- nvinfo : EIATTR_KPARAM_INFO
	.align		4
.L_13:
        /*0038*/ 	.byte	0x04, 0x17
        /*003a*/ 	.short	(.L_15 - .L_14)
.L_14:
        /*003c*/ 	.word	0x00000000
        /*0040*/ 	.short	0x0004
        /*0042*/ 	.short	0x0018
        /*0044*/ 	.byte	0x00, 0xf0, 0x11, 0x00


	//----- nvinfo : EIATTR_KPARAM_INFO
	.align		4
.L_15:
        /*0048*/ 	.byte	0x04, 0x17
        /*004a*/ 	.short	(.L_17 - .L_16)
.L_16:
        /*004c*/ 	.word	0x00000000
        /*0050*/ 	.short	0x0003
        /*0052*/ 	.short	0x0010
        /*0054*/ 	.byte	0x00, 0xf5, 0x21, 0x00


	//----- nvinfo : EIATTR_KPARAM_INFO
	.align		4
.L_17:
        /*0058*/ 	.byte	0x04, 0x17
        /*005a*/ 	.short	(.L_19 - .L_18)
.L_18:
        /*005c*/ 	.word	0x00000000
        /*0060*/ 	.short	0x0002
        /*0062*/ 	.short	0x000c
        /*0064*/ 	.byte	0x00, 0xf0, 0x11, 0x00


	//----- nvinfo : EIATTR_KPARAM_INFO
	.align		4
.L_19:
        /*0068*/ 	.byte	0x04, 0x17
        /*006a*/ 	.short	(.L_21 - .L_20)
.L_20:
        /*006c*/ 	.word	0x00000000
        /*0070*/ 	.short	0x0001
        /*0072*/ 	.short	0x0008
        /*0074*/ 	.byte	0x00, 0xf0, 0x11, 0x00


	//----- nvinfo : EIATTR_KPARAM_INFO
	.align		4
.L_21:
        /*0078*/ 	.byte	0x04, 0x17
        /*007a*/ 	.short	(.L_23 - .L_22)
.L_22:
        /*007c*/ 	.word	0x00000000
        /*0080*/ 	.short	0x0000
        /*0082*/ 	.short	0x0000
        /*0084*/ 	.byte	0x00, 0xf5, 0x21, 0x00


	//----- nvinfo : EIATTR_SPARSE_MMA_MASK
	.align		4
.L_23:
        /*0088*/ 	.byte	0x03, 0x50
        /*008a*/ 	.short	0x0000


	//----- nvinfo : EIATTR_MAXREG_COUNT
	.align		4
        /*008c*/ 	.byte	0x03, 0x1b
        /*008e*/ 	.short	0x00ff


	//----- nvinfo : EIATTR_MERCURY_ISA_VERSION
	.align		4
        /*0090*/ 	.byte	0x03, 0x5f
        /*0092*/ 	.short	0x0101


	//----- nvinfo : EIATTR_VRC_CTA_INIT_COUNT
	.align		4
        /*0094*/ 	.byte	0x02, 0x4a
	.zero		1
	.zero		1


	//----- nvinfo : EIATTR_EXIT_INSTR_OFFSETS
	.align		4
        /*0098*/ 	.byte	0x04, 0x1c
        /*009a*/ 	.short	(.L_25 - .L_24)


	//   ....[0]....
.L_24:
        /*009c*/ 	.word	0x000000d0


	//   ....[1]....
        /*00a0*/ 	.word	0x00000290


	//----- nvinfo : EIATTR_CBANK_PARAM_SIZE
	.align		4
.L_25:
        /*00a4*/ 	.byte	0x03, 0x19
        /*00a6*/ 	.short	0x0028


	//----- nvinfo : EIATTR_PARAM_CBANK
	.align		4
        /*00a8*/ 	.byte	0x04, 0x0a
        /*00aa*/ 	.short	(.L_27 - .L_26)
	.align		4
.L_26:
        /*00ac*/ 	.word	index@(.nv.constant0.cutPicture)
        /*00b0*/ 	.short	0x0380
        /*00b2*/ 	.short	0x0028


	//----- nvinfo : EIATTR_SW_WAR
	.align		4
.L_27:
        /*00b4*/ 	.byte	0x04, 0x36
        /*00b6*/ 	.short	(.L_29 - .L_28)
.L_28:
        /*00b8*/ 	.word	0x00000008
.L_29:


//--------------------- .nv.callgraph             --------------------------
	.section	.nv.callgraph,"",@"SHT_CUDA_CALLGRAPH"
	.align	4
	.sectionentsize	8
	.align		4
        /*0000*/ 	.word	0x00000000
	.align		4
        /*0004*/ 	.word	0xffffffff
	.align		4
        /*0008*/ 	.word	0x00000000
	.align		4
        /*000c*/ 	.word	0xfffffffe
	.align		4
        /*0010*/ 	.word	0x00000000
	.align		4
        /*0014*/ 	.word	0xfffffffd
	.align		4
        /*0018*/ 	.word	0x00000000
	.align		4
        /*001c*/ 	.word	0xfffffffc


//--------------------- .text.cutPicture          --------------------------
	.section	.text.cutPicture,"ax",@progbits
	.align	128
        .global         cutPicture
        .type           cutPicture,@function
        .size           cutPicture,(.L_x_1 - cutPicture)
        .other          cutPicture,@"STO_CUDA_ENTRY STV_DEFAULT"
cutPicture:
.text.cutPicture:
[----:B------:R-:W-:Y:S01]  /*0000*/  LDC R1, c[0x0][0x37c] ;  /* 0x0000df00ff017b82 */ /* 0x000fe20000000800 */
[----:B------:R-:W0:Y:S07]  /*0010*/  S2R R3, SR_TID.X ;  /* 0x0000000000037919 */ /* 0x000e2e0000002100 */
[----:B------:R-:W0:Y:S01]  /*0020*/  LDC R0, c[0x0][0x360] ;  /* 0x0000d800ff007b82 */ /* 0x000e220000000800 */
[----:B------:R-:W1:Y:S01]  /*0030*/  LDCU.64 UR6, c[0x0][0x3a0] ;  /* 0x00007400ff0677ac */ /* 0x000e620008000a00 */
[----:B------:R-:W2:Y:S06]  /*0040*/  S2R R2, SR_TID.Y ;  /* 0x0000000000027919 */ /* 0x000eac0000002200 */
[----:B------:R-:W0:Y:S08]  /*0050*/  S2UR UR4, SR_CTAID.X ;  /* 0x00000000000479c3 */ /* 0x000e300000002500 */
[----:B------:R-:W2:Y:S08]  /*0060*/  S2UR UR5, SR_CTAID.Y ;  /* 0x00000000000579c3 */ /* 0x000eb00000002600 */
[----:B------:R-:W2:Y:S01]  /*0070*/  LDC R7, c[0x0][0x364] ;  /* 0x0000d900ff077b82 */ /* 0x000ea20000000800 */
[----:B0-----:R-:W-:-:S05]  /*0080*/  IMAD R0, R0, UR4, R3 ;  /* 0x0000000400007c24 */ /* 0x001fca000f8e0203 */
[----:B------:R-:W-:Y:S01]  /*0090*/  SHF.L.U32 R0, R0, 0x1, RZ ;  /* 0x0000000100007819 */ /* 0x000fe200000006ff */
[----:B--2---:R-:W-:-:S05]  /*00a0*/  IMAD R7, R7, UR5, R2 ;  /* 0x0000000507077c24 */ /* 0x004fca000f8e0202 */
[----:B-1----:R-:W-:-:S04]  /*00b0*/  ISETP.GT.AND P0, PT, R7, UR7, PT ;  /* 0x0000000707007c0c */ /* 0x002fc8000bf04270 */
[----:B------:R-:W-:-:S13]  /*00c0*/  ISETP.GT.OR P0, PT, R0, UR6, P0 ;  /* 0x0000000600007c0c */ /* 0x000fda0008704670 */
[----:B------:R-:W-:Y:S05]  /*00d0*/  @P0 EXIT ;  /* 0x000000000000094d */ /* 0x000fea0003800000 */
[----:B------:R-:W0:Y:S01]  /*00e0*/  LDCU.64 UR8, c[0x0][0x398] ;  /* 0x00007300ff0877ac */ /* 0x000e220008000a00 */
[----:B------:R-:W1:Y:S01]  /*00f0*/  LDC.64 R2, c[0x0][0x380] ;  /* 0x0000e000ff027b82 */ /* 0x000e620000000a00 */
[----:B------:R-:W2:Y:S01]  /*0100*/  LDCU UR7, c[0x0][0x388] ;  /* 0x00007100ff0777ac */ /* 0x000ea20008000800 */
[----:B------:R-:W3:Y:S01]  /*0110*/  LDCU.64 UR4, c[0x0][0x358] ;  /* 0x00006b00ff0477ac */ /* 0x000ee20008000a00 */
[----:B0-----:R-:W-:Y:S02]  /*0120*/  IADD3 R4, PT, PT, R7, UR9, RZ ;  /* 0x0000000907047c10 */ /* 0x001fe4000fffe0ff */
[----:B------:R-:W-:-:S05]  /*0130*/  IADD3 R5, PT, PT, R0, UR8, RZ ;  /* 0x0000000800057c10 */ /* 0x000fca000fffe0ff */
[----:B--2---:R-:W-:-:S04]  /*0140*/  IMAD R5, R4, UR7, R5 ;  /* 0x0000000704057c24 */ /* 0x004fc8000f8e0205 */
[----:B-1----:R-:W-:Y:S02]  /*0150*/  IMAD.WIDE R2, R5, 0x4, R2 ;  /* 0x0000000405027825 */ /* 0x002fe400078e0202 */
[----:B------:R-:W0:Y:S03]  /*0160*/  LDC.64 R4, c[0x0][0x390] ;  /* 0x0000e400ff047b82 */ /* 0x000e260000000a00 */
[----:B---3--:R-:W2:Y:S01]  /*0170*/  LDG.E.U8 R9, desc[UR4][R2.64+0x2] ;  /* 0x0000020402097981 */ /* 0x008ea2000c1e1100 */
[----:B------:R-:W-:-:S04]  /*0180*/  IMAD R7, R7, UR6, R0 ;  /* 0x0000000607077c24 */ /* 0x000fc8000f8e0200 */
[----:B0-----:R-:W-:-:S05]  /*0190*/  IMAD.WIDE R4, R7, 0x4, R4 ;  /* 0x0000000407047825 */ /* 0x001fca00078e0204 */
[----:B--2---:R0:W-:Y:S04]  /*01a0*/  STG.E.U8 desc[UR4][R4.64+0x2], R9 ;  /* 0x0000020904007986 */ /* 0x0041e8000c101104 */
[----:B------:R-:W2:Y:S04]  /*01b0*/  LDG.E.U8 R7, desc[UR4][R2.64+0x1] ;  /* 0x0000010402077981 */ /* 0x000ea8000c1e1100 */
[----:B--2---:R1:W-:Y:S04]  /*01c0*/  STG.E.U8 desc[UR4][R4.64+0x1], R7 ;  /* 0x0000010704007986 */ /* 0x0043e8000c101104 */
[----:B------:R-:W2:Y:S04]  /*01d0*/  LDG.E.U8 R11, desc[UR4][R2.64] ;  /* 0x00000004020b7981 */ /* 0x000ea8000c1e1100 */
[----:B--2---:R-:W-:Y:S04]  /*01e0*/  STG.E.U8 desc[UR4][R4.64], R11 ;  /* 0x0000000b04007986 */ /* 0x004fe8000c101104 */
[----:B------:R-:W2:Y:S04]  /*01f0*/  LDG.E.U8 R13, desc[UR4][R2.64+0x3] ;  /* 0x00000304020d7981 */ /* 0x000ea8000c1e1100 */
[----:B--2---:R-:W-:Y:S04]  /*0200*/  STG.E.U8 desc[UR4][R4.64+0x3], R13 ;  /* 0x0000030d04007986 */ /* 0x004fe8000c101104 */
[----:B------:R-:W2:Y:S04]  /*0210*/  LDG.E.U8 R15, desc[UR4][R2.64+0x6] ;  /* 0x00000604020f7981 */ /* 0x000ea8000c1e1100 */
[----:B--2---:R-:W-:Y:S04]  /*0220*/  STG.E.U8 desc[UR4][R4.64+0x6], R15 ;  /* 0x0000060f04007986 */ /* 0x004fe8000c101104 */
[----:B------:R-:W2:Y:S04]  /*0230*/  LDG.E.U8 R17, desc[UR4][R2.64+0x5] ;  /* 0x0000050402117981 */ /* 0x000ea8000c1e1100 */
[----:B--2---:R-:W-:Y:S04]  /*0240*/  STG.E.U8 desc[UR4][R4.64+0x5], R17 ;  /* 0x0000051104007986 */ /* 0x004fe8000c101104 */
[----:B0-----:R-:W2:Y:S04]  /*0250*/  LDG.E.U8 R9, desc[UR4][R2.64+0x4] ;  /* 0x0000040402097981 */ /* 0x001ea8000c1e1100 */
[----:B--2---:R-:W-:Y:S04]  /*0260*/  STG.E.U8 desc[UR4][R4.64+0x4], R9 ;  /* 0x0000040904007986 */ /* 0x004fe8000c101104 */
[----:B-1----:R-:W2:Y:S04]  /*0270*/  LDG.E.U8 R7, desc[UR4][R2.64+0x7] ;  /* 0x0000070402077981 */ /* 0x002ea8000c1e1100 */
[----:B--2---:R-:W-:Y:S01]  /*0280*/  STG.E.U8 desc[UR4][R4.64+0x7], R7 ;  /* 0x0000070704007986 */ /* 0x004fe2000c101104 */
[----:B------:R-:W-:Y:S05]  /*0290*/  EXIT ;  /* 0x000000000000794d */ /* 0x000fea0003800000 */
.L_x_0:
[----:B------:R-:W-:-:S00]  /*02a0*/  BRA `(.L_x_0) ;  /* 0xfffffffc00fc7947 */ /* 0x000fc0000383ffff */
[----:B------:R-:W-:-:S00]  /*02b0*/  NOP ;  /* 0x0000000000007918 */ /* 0x000fc00000000000 */
        /* <DEDUP_REMOVED lines=12> */
.L_x_1:


//--------------------- .nv.shared.reserved.0     --------------------------
	.section	.nv.shared.reserved.0,"aw",@nobits
	.weak		__nv_reservedSMEM_offset_0_alias
	.size		__nv_reservedSMEM_offset_0_alias, 0, 64
	.other		__nv_reservedSMEM_offset_0_alias,@"STO_CUDA_RESERVED_SHARED STV_DEFAULT"
__nv_reservedSMEM_offset_0_alias:
	.zero		0
	.zero		64


//--------------------- .nv.constant0.cutPicture  --------------------------
	.section	.nv.constant0.cutPicture,"a",@progbits
	.sectionflags	@""
	.align	4
.nv.constant0.cutPicture:
	.zero		936


//--------------------- SYMBOLS --------------------------

	.type		.nv.reservedSmem.offset0,@object
	.size		.nv.reservedSmem.offset0,0x4
